//
// Generated by NVIDIA NVVM Compiler
//
// Compiler Build ID: CL-36424714
// Cuda compilation tools, release 13.0, V13.0.88
// Based on NVVM 20.0.0
//

.version 9.0
.target sm_100
.address_size 64

	// .globl	_Z5helloPj

.visible .entry _Z5helloPj(
	.param .u64 .ptr .align 1 _Z5helloPj_param_0
)
{
	.reg .b64 	%rd<2>;

	ld.param.u64 	%rd1, [_Z5helloPj_param_0];
	// begin inline asm
	{.reg .u64 rp;mov.u64 rp, %rd1;.local .u16 frame_var;.reg .u16 r22;.reg .u16 r32;.reg .u16 r33;.reg .u32 r35;mov.u16 r22, 0x0080;st.local.u16 [frame_var],r22;ld.local.u16 r32,[frame_var];sub.u16 r33,0x0000,r32;cvt.u32.u16 r35,r33;st.u32 [rp], r35;}
	// end inline asm
	ret;

}


// ===== COMPILED SASS (sm_100) =====

	.target	sm_100

	.elftype	@"ET_EXEC"


//--------------------- .note.nv.tkinfo           --------------------------
	.section	.note.nv.tkinfo,"",@"SHT_NOTE"
	.sectionflags	@"SHF_NOTE_NV_TKINFO"
	.tkinfo
        /*0018*/ 	.word	0x00000002
        /*0030*/ 	.string	""
        /*0030*/ 	.string	"ptxas"
        /*0030*/ 	.string	"Cuda compilation tools, release 13.0, V13.0.88"
        /*0030*/ 	.string	"Build cuda_13.0.r13.0/compiler.36424714_0"
        /*0030*/ 	.string	"-arch sm_100 -m 64 "



//--------------------- .note.nv.cuinfo           --------------------------
	.section	.note.nv.cuinfo,"",@"SHT_NOTE"
	.sectionflags	@"SHF_NOTE_NV_CUINFO"
        /*0018*/ 	.short	0x0002
        /*001a*/ 	.short	0x0064
        /*001c*/ 	.short	0x0082
	.zero		2


//--------------------- .nv.info                  --------------------------
	.section	.nv.info,"",@"SHT_CUDA_INFO"
	.align	4


	//----- nvinfo : EIATTR_REGCOUNT
	.align		4
        /*0000*/ 	.byte	0x04, 0x2f
        /*0002*/ 	.short	(.L_1 - .L_0)
	.align		4
.L_0:
        /*0004*/ 	.word	index@(_Z5helloPj)
        /*0008*/ 	.word	0x00000008


	//----- nvinfo : EIATTR_FRAME_SIZE
	.align		4
.L_1:
        /*000c*/ 	.byte	0x04, 0x11
        /*000e*/ 	.short	(.L_3 - .L_2)
	.align		4
.L_2:
        /*0010*/ 	.word	index@(_Z5helloPj)
        /*0014*/ 	.word	0x00000008


	//----- nvinfo : EIATTR_MIN_STACK_SIZE
	.align		4
.L_3:
        /*0018*/ 	.byte	0x04, 0x12
        /*001a*/ 	.short	(.L_5 - .L_4)
	.align		4
.L_4:
        /*001c*/ 	.word	index@(_Z5helloPj)
        /*0020*/ 	.word	0x00000008
.L_5:


//--------------------- .nv.compat                --------------------------
	.section	.nv.compat,"",@"SHT_CUDA_COMPAT_INFO"
	.align	4
        /*0000*/ 	.byte	0x02, 0x09, 0x00, 0x00, 0x02, 0x02, 0x01, 0x00, 0x02, 0x05, 0x05, 0x00, 0x03, 0x07, 0x01, 0x01
        /*0010*/ 	.byte	0x02, 0x03, 0x00, 0x00, 0x02, 0x06, 0x01, 0x00, 0x04, 0x0b, 0x08, 0x00, 0x09, 0x00, 0x00, 0x00
        /*0020*/ 	.byte	0x00, 0x00, 0x00, 0x00


//--------------------- .nv.info._Z5helloPj       --------------------------
	.section	.nv.info._Z5helloPj,"",@"SHT_CUDA_INFO"
	.sectionflags	@""
	.align	4


	//----- nvinfo : EIATTR_CUDA_API_VERSION
	.align		4
        /*0000*/ 	.byte	0x04, 0x37
        /*0002*/ 	.short	(.L_7 - .L_6)
.L_6:
        /*0004*/ 	.word	0x00000082


	//----- nvinfo : EIATTR_KPARAM_INFO
	.align		4
.L_7:
        /*0008*/ 	.byte	0x04, 0x17
        /*000a*/ 	.short	(.L_9 - .L_8)
.L_8:
        /*000c*/ 	.word	0x00000000
        /*0010*/ 	.short	0x0000
        /*0012*/ 	.short	0x0000
        /*0014*/ 	.byte	0x00, 0xf5, 0x21, 0x00


	//----- nvinfo : EIATTR_SPARSE_MMA_MASK
	.align		4
.L_9:
        /*0018*/ 	.byte	0x03, 0x50
        /*001a*/ 	.short	0x0000


	//----- nvinfo : EIATTR_MAXREG_COUNT
	.align		4
        /*001c*/ 	.byte	0x03, 0x1b
        /*001e*/ 	.short	0x00ff


	//----- nvinfo : EIATTR_MERCURY_ISA_VERSION
	.align		4
        /*0020*/ 	.byte	0x03, 0x5f
        /*0022*/ 	.short	0x0101


	//----- nvinfo : EIATTR_VRC_CTA_INIT_COUNT
	.align		4
        /*0024*/ 	.byte	0x02, 0x4a
	.zero		1
	.zero		1


	//----- nvinfo : EIATTR_EXIT_INSTR_OFFSETS
	.align		4
        /*0028*/ 	.byte	0x04, 0x1c
        /*002a*/ 	.short	(.L_11 - .L_10)


	//   ....[0]....
.L_10:
        /*002c*/ 	.word	0x000000b0


	//----- nvinfo : EIATTR_CBANK_PARAM_SIZE
	.align		4
.L_11:
        /*0030*/ 	.byte	0x03, 0x19
        /*0032*/ 	.short	0x0008


	//----- nvinfo : EIATTR_PARAM_CBANK
	.align		4
        /*0034*/ 	.byte	0x04, 0x0a
        /*0036*/ 	.short	(.L_13 - .L_12)
	.align		4
.L_12:
        /*0038*/ 	.word	index@(.nv.constant0._Z5helloPj)
        /*003c*/ 	.short	0x0380
        /*003e*/ 	.short	0x0008


	//----- nvinfo : EIATTR_SW_WAR
	.align		4
.L_13:
        /*0040*/ 	.byte	0x04, 0x36
        /*0042*/ 	.short	(.L_15 - .L_14)
.L_14:
        /*0044*/ 	.word	0x00000008
.L_15:


//--------------------- .nv.callgraph             --------------------------
	.section	.nv.callgraph,"",@"SHT_CUDA_CALLGRAPH"
	.align	4
	.sectionentsize	8
	.align		4
        /*0000*/ 	.word	0x00000000
	.align		4
        /*0004*/ 	.word	0xffffffff
	.align		4
        /*0008*/ 	.word	0x00000000
	.align		4
        /*000c*/ 	.word	0xfffffffe
	.align		4
        /*0010*/ 	.word	0x00000000
	.align		4
        /*0014*/ 	.word	0xfffffffd
	.align		4
        /*0018*/ 	.word	0x00000000
	.align		4
        /*001c*/ 	.word	0xfffffffc


//--------------------- .text._Z5helloPj          --------------------------
	.section	.text._Z5helloPj,"ax",@progbits
	.align	128
        .global         _Z5helloPj
        .type           _Z5helloPj,@function
        .size           _Z5helloPj,(.L_x_1 - _Z5helloPj)
        .other          _Z5helloPj,@"STO_CUDA_ENTRY STV_DEFAULT"
_Z5helloPj:
.text._Z5helloPj:
[----:B------:R-:W0:Y:S01]  /*0000*/  LDC R1, c[0x0][0x37c] ;  /* 0x0000df00ff017b82 */ /* 0x000e220000000800 */
[----:B------:R-:W-:-:S07]  /*0010*/  IMAD.MOV.U32 R0, RZ, RZ, 0x80 ;  /* 0x00000080ff007424 */ /* 0x000fce00078e00ff */
[----:B------:R-:W1:Y:S01]  /*0020*/  LDC.64 R2, c[0x0][0x380] ;  /* 0x0000e000ff027b82 */ /* 0x000e620000000a00 */
[----:B------:R-:W1:Y:S01]  /*0030*/  LDCU.64 UR4, c[0x0][0x358] ;  /* 0x00006b00ff0477ac */ /* 0x000e620008000a00 */
[----:B0-----:R-:W-:Y:S01]  /*0040*/  VIADD R1, R1, 0xfffffff8 ;  /* 0xfffffff801017836 */ /* 0x001fe20000000000 */
[----:B------:R-:W-:-:S04]  /*0050*/  LOP3.LUT R4, R0, 0xffff, RZ, 0xc0, !PT ;  /* 0x0000ffff00047812 */ /* 0x000fc800078ec0ff */
[----:B------:R-:W-:Y:S01]  /*0060*/  STL.U16 [R1], R0 ;  /* 0x0000000001007387 */ /* 0x000fe20000100400 */
[----:B------:R-:W-:-:S05]  /*0070*/  IMAD.MOV R4, RZ, RZ, -R4 ;  /* 0x000000ffff047224 */ /* 0x000fca00078e0a04 */
[----:B------:R-:W-:-:S04]  /*0080*/  PRMT R5, R4, 0x7710, RZ ;  /* 0x0000771004057816 */ /* 0x000fc800000000ff */
[----:B------:R-:W-:-:S05]  /*0090*/  LOP3.LUT R5, R5, 0xffff, RZ, 0xc0, !PT ;  /* 0x0000ffff05057812 */ /* 0x000fca00078ec0ff */
[----:B-1----:R-:W-:Y:S01]  /*00a0*/  ST.E desc[UR4][R2.64], R5 ;  /* 0x0000000502007985 */ /* 0x002fe2000c101904 */
[----:B------:R-:W-:Y:S05]  /*00b0*/  EXIT ;  /* 0x000000000000794d */ /* 0x000fea0003800000 */
.L_x_0:
[----:B------:R-:W-:-:S00]  /*00c0*/  BRA `(.L_x_0) ;  /* 0xfffffffc00fc7947 */ /* 0x000fc0000383ffff */
[----:B------:R-:W-:-:S00]  /*00d0*/  NOP ;  /* 0x0000000000007918 */ /* 0x000fc00000000000 */
        /* <DEDUP_REMOVED lines=10> */
.L_x_1:


//--------------------- .nv.shared.reserved.0     --------------------------
	.section	.nv.shared.reserved.0,"aw",@nobits
	.weak		__nv_reservedSMEM_offset_0_alias
	.size		__nv_reservedSMEM_offset_0_alias, 0, 64
	.other		__nv_reservedSMEM_offset_0_alias,@"STO_CUDA_RESERVED_SHARED STV_DEFAULT"
__nv_reservedSMEM_offset_0_alias:
	.zero		0
	.zero		64


//--------------------- .nv.constant0._Z5helloPj  --------------------------
	.section	.nv.constant0._Z5helloPj,"a",@progbits
	.sectionflags	@""
	.align	4
.nv.constant0._Z5helloPj:
	.zero		904


//--------------------- SYMBOLS --------------------------

	.type		.nv.reservedSmem.offset0,@object
	.size		.nv.reservedSmem.offset0,0x4
